	.headerflags	@"EF_CUDA_TEXMODE_UNIFIED EF_CUDA_64BIT_ADDRESS EF_CUDA_ACCELERATORS EF_CUDA_SM90 EF_CUDA_VIRTUAL_SM(EF_CUDA_SM90)"
	.elftype	@"ET_EXEC"


//--------------------- .nv.info                  --------------------------
	.section	.nv.info,"",@"SHT_CUDA_INFO"
	.align	4


	//----- nvinfo : EIATTR_REGCOUNT
	.align		4
        /*0000*/ 	.byte	0x04, 0x2f
        /*0002*/ 	.short	(.L_3 - .L_2)
	.align		4
.L_2:
        /*0004*/ 	.word	index@(triton_poi_fused__native_batch_norm_legit_no_training_28)
        /*0008*/ 	.word	0x00000012


	//----- nvinfo : EIATTR_MIN_STACK_SIZE
	.align		4
.L_3:
        /*000c*/ 	.byte	0x04, 0x12
        /*000e*/ 	.short	(.L_5 - .L_4)
	.align		4
.L_4:
        /*0010*/ 	.word	index@(triton_poi_fused__native_batch_norm_legit_no_training_28)
        /*0014*/ 	.word	0x00000000


	//----- nvinfo : EIATTR_FRAME_SIZE
	.align		4
.L_5:
        /*0018*/ 	.byte	0x04, 0x11
        /*001a*/ 	.short	(.L_7 - .L_6)
	.align		4
.L_6:
        /*001c*/ 	.word	index@(triton_poi_fused__native_batch_norm_legit_no_training_28)
        /*0020*/ 	.word	0x00000000


	//----- nvinfo : EIATTR_MIN_STACK_SIZE
	.align		4
.L_7:
        /*0024*/ 	.byte	0x04, 0x12
        /*0026*/ 	.short	(.L_9 - .L_8)
	.align		4
.L_8:
        /*0028*/ 	.word	index@(triton_poi_fused__native_batch_norm_legit_no_training_28)
        /*002c*/ 	.word	0x00000000
.L_9:


//--------------------- .nv.info.triton_poi_fused__native_batch_norm_legit_no_training_28 --------------------------
	.section	.nv.info.triton_poi_fused__native_batch_norm_legit_no_training_28,"",@"SHT_CUDA_INFO"
	.sectionflags	@""
	.align	4


	//----- nvinfo : EIATTR_CUDA_API_VERSION
	.align		4
        /*0000*/ 	.byte	0x04, 0x37
        /*0002*/ 	.short	(.L_11 - .L_10)
.L_10:
        /*0004*/ 	.word	0x0000007c


	//----- nvinfo : EIATTR_KPARAM_INFO
	.align		4
.L_11:
        /*0008*/ 	.byte	0x04, 0x17
        /*000a*/ 	.short	(.L_13 - .L_12)
.L_12:
        /*000c*/ 	.word	0x00000000
        /*0010*/ 	.short	0x0006
        /*0012*/ 	.short	0x0030
        /*0014*/ 	.byte	0x00, 0xf0, 0x11, 0x00


	//----- nvinfo : EIATTR_KPARAM_INFO
	.align		4
.L_13:
        /*0018*/ 	.byte	0x04, 0x17
        /*001a*/ 	.short	(.L_15 - .L_14)
.L_14:
        /*001c*/ 	.word	0x00000000
        /*0020*/ 	.short	0x0005
        /*0022*/ 	.short	0x0028
        /*0024*/ 	.byte	0x00, 0xf4, 0x21, 0x00


	//----- nvinfo : EIATTR_KPARAM_INFO
	.align		4
.L_15:
        /*0028*/ 	.byte	0x04, 0x17
        /*002a*/ 	.short	(.L_17 - .L_16)
.L_16:
        /*002c*/ 	.word	0x00000000
        /*0030*/ 	.short	0x0004
        /*0032*/ 	.short	0x0020
        /*0034*/ 	.byte	0x00, 0xf4, 0x21, 0x00


	//----- nvinfo : EIATTR_KPARAM_INFO
	.align		4
.L_17:
        /*0038*/ 	.byte	0x04, 0x17
        /*003a*/ 	.short	(.L_19 - .L_18)
.L_18:
        /*003c*/ 	.word	0x00000000
        /*0040*/ 	.short	0x0003
        /*0042*/ 	.short	0x0018
        /*0044*/ 	.byte	0x00, 0xf4, 0x21, 0x00


	//----- nvinfo : EIATTR_KPARAM_INFO
	.align		4
.L_19:
        /*0048*/ 	.byte	0x04, 0x17
        /*004a*/ 	.short	(.L_21 - .L_20)
.L_20:
        /*004c*/ 	.word	0x00000000
        /*0050*/ 	.short	0x0002
        /*0052*/ 	.short	0x0010
        /*0054*/ 	.byte	0x00, 0xf4, 0x21, 0x00


	//----- nvinfo : EIATTR_KPARAM_INFO
	.align		4
.L_21:
        /*0058*/ 	.byte	0x04, 0x17
        /*005a*/ 	.short	(.L_23 - .L_22)
.L_22:
        /*005c*/ 	.word	0x00000000
        /*0060*/ 	.short	0x0001
        /*0062*/ 	.short	0x0008
        /*0064*/ 	.byte	0x00, 0xf4, 0x21, 0x00


	//----- nvinfo : EIATTR_KPARAM_INFO
	.align		4
.L_23:
        /*0068*/ 	.byte	0x04, 0x17
        /*006a*/ 	.short	(.L_25 - .L_24)
.L_24:
        /*006c*/ 	.word	0x00000000
        /*0070*/ 	.short	0x0000
        /*0072*/ 	.short	0x0000
        /*0074*/ 	.byte	0x00, 0xf4, 0x21, 0x00


	//----- nvinfo : EIATTR_SPARSE_MMA_MASK
	.align		4
.L_25:
        /*0078*/ 	.byte	0x03, 0x50
        /*007a*/ 	.short	0x0000


	//----- nvinfo : EIATTR_MAXREG_COUNT
	.align		4
        /*007c*/ 	.byte	0x03, 0x1b
        /*007e*/ 	.short	0x00ff


	//----- nvinfo : EIATTR_EXIT_INSTR_OFFSETS
	.align		4
        /*0080*/ 	.byte	0x04, 0x1c
        /*0082*/ 	.short	(.L_27 - .L_26)


	//   ....[0]....
.L_26:
        /*0084*/ 	.word	0x000002e0


	//   ....[1]....
        /*0088*/ 	.word	0x00000300


	//----- nvinfo : EIATTR_REQNTID
	.align		4
.L_27:
        /*008c*/ 	.byte	0x04, 0x10
        /*008e*/ 	.short	(.L_29 - .L_28)
.L_28:
        /*0090*/ 	.word	0x00000080
        /*0094*/ 	.word	0x00000001
        /*0098*/ 	.word	0x00000001


	//----- nvinfo : EIATTR_CBANK_PARAM_SIZE
	.align		4
.L_29:
        /*009c*/ 	.byte	0x03, 0x19
        /*009e*/ 	.short	0x0034


	//----- nvinfo : EIATTR_PARAM_CBANK
	.align		4
        /*00a0*/ 	.byte	0x04, 0x0a
        /*00a2*/ 	.short	(.L_31 - .L_30)
	.align		4
.L_30:
        /*00a4*/ 	.word	index@(.nv.constant0.triton_poi_fused__native_batch_norm_legit_no_training_28)
        /*00a8*/ 	.short	0x0210
        /*00aa*/ 	.short	0x0034


	//----- nvinfo : EIATTR_SW_WAR
	.align		4
.L_31:
        /*00ac*/ 	.byte	0x04, 0x36
        /*00ae*/ 	.short	(.L_33 - .L_32)
.L_32:
        /*00b0*/ 	.word	0x00000008
.L_33:


//--------------------- .nv.callgraph             --------------------------
	.section	.nv.callgraph,"",@"SHT_CUDA_CALLGRAPH"
	.align	4
	.sectionentsize	8
	.align		4
        /*0000*/ 	.word	0x00000000
	.align		4
        /*0004*/ 	.word	0xffffffff
	.align		4
        /*0008*/ 	.word	0x00000000
	.align		4
        /*000c*/ 	.word	0xfffffffe
	.align		4
        /*0010*/ 	.word	0x00000000
	.align		4
        /*0014*/ 	.word	0xfffffffd
	.align		4
        /*0018*/ 	.word	0x00000000
	.align		4
        /*001c*/ 	.word	0xfffffffc


//--------------------- .nv.constant4             --------------------------
	.section	.nv.constant4,"a",@progbits
	.align	8
	.align		8
.nv.constant4:
        /*0000*/ 	.dword	_$_str
	.align		8
        /*0008*/ 	.dword	_$_str_$_2


//--------------------- .text.triton_poi_fused__native_batch_norm_legit_no_training_28 --------------------------
	.section	.text.triton_poi_fused__native_batch_norm_legit_no_training_28,"ax",@progbits
	.align	128
        .global         triton_poi_fused__native_batch_norm_legit_no_training_28
        .type           triton_poi_fused__native_batch_norm_legit_no_training_28,@function
        .size           triton_poi_fused__native_batch_norm_legit_no_training_28,(.L_x_1 - triton_poi_fused__native_batch_norm_legit_no_training_28)
        .other          triton_poi_fused__native_batch_norm_legit_no_training_28,@"STO_CUDA_ENTRY STV_DEFAULT"
triton_poi_fused__native_batch_norm_legit_no_training_28:
.text.triton_poi_fused__native_batch_norm_legit_no_training_28:
[----:B------:R-:W0:Y:S01]  /*0000*/  LDC R1, c[0x0][0x28] ;  /* 0x00000a00ff017b82 */ /* 0x000e220000000800 */
[----:B------:R-:W1:Y:S07]  /*0010*/  S2R R0, SR_TID.X ;  /* 0x0000000000007919 */ /* 0x000e6e0000002100 */
[----:B------:R-:W2:Y:S01]  /*0020*/  LDC.64 R8, c[0x0][0x220] ;  /* 0x00008800ff087b82 */ /* 0x000ea20000000a00 */
[----:B------:R-:W-:Y:S01]  /*0030*/  HFMA2.MMA R14, -RZ, RZ, 0, 0 ;  /* 0x00000000ff0e7435 */ /* 0x000fe200000001ff */
[----:B------:R-:W-:Y:S01]  /*0040*/  ULDC.64 UR4, c[0x0][0x208] ;  /* 0x0000820000047ab9 */ /* 0x000fe20000000a00 */
[----:B------:R-:W3:Y:S05]  /*0050*/  S2R R3, SR_CTAID.X ;  /* 0x0000000000037919 */ /* 0x000eea0000002500 */
[----:B------:R-:W4:Y:S08]  /*0060*/  LDC.64 R4, c[0x0][0x210] ;  /* 0x00008400ff047b82 */ /* 0x000f300000000a00 */
[----:B------:R-:W5:Y:S08]  /*0070*/  LDC.64 R6, c[0x0][0x218] ;  /* 0x00008600ff067b82 */ /* 0x000f700000000a00 */
[----:B------:R-:W5:Y:S01]  /*0080*/  LDC.64 R10, c[0x0][0x228] ;  /* 0x00008a00ff0a7b82 */ /* 0x000f620000000a00 */
[----:B-1----:R-:W-:-:S07]  /*0090*/  LOP3.LUT R0, R0, 0x7f, RZ, 0xc0, !PT ;  /* 0x0000007f00007812 */ /* 0x002fce00078ec0ff */
[----:B------:R-:W1:Y:S01]  /*00a0*/  LDC.64 R12, c[0x0][0x230] ;  /* 0x00008c00ff0c7b82 */ /* 0x000e620000000a00 */
[----:B---3--:R-:W-:Y:S02]  /*00b0*/  SHF.R.S32.HI R2, RZ, 0x18, R3 ;  /* 0x00000018ff027819 */ /* 0x008fe40000011403 */
[----:B------:R-:W-:Y:S02]  /*00c0*/  LEA R0, R3, R0, 0x7 ;  /* 0x0000000003007211 */ /* 0x000fe400078e38ff */
[----:B------:R-:W-:Y:S02]  /*00d0*/  SGXT R3, R2, 0x1 ;  /* 0x000000010203781a */ /* 0x000fe40000000200 */
[----:B------:R-:W-:Y:S02]  /*00e0*/  ISETP.GE.AND P2, PT, R0, 0x400, PT ;  /* 0x000004000000780c */ /* 0x000fe40003f46270 */
[----:B------:R-:W-:-:S04]  /*00f0*/  LEA.HI R3, R3, R0, RZ, 0x4 ;  /* 0x0000000003037211 */ /* 0x000fc800078f20ff */
[----:B------:R-:W-:-:S04]  /*0100*/  LOP3.LUT R3, R3, 0xfffffff0, RZ, 0xc0, !PT ;  /* 0xfffffff003037812 */ /* 0x000fc800078ec0ff */
[----:B------:R-:W-:-:S05]  /*0110*/  IADD3 R15, R0, -R3, RZ ;  /* 0x80000003000f7210 */ /* 0x000fca0007ffe0ff */
[----:B--2---:R-:W-:-:S05]  /*0120*/  IMAD.WIDE R8, R15, 0x4, R8 ;  /* 0x000000040f087825 */ /* 0x004fca00078e0208 */
[----:B------:R2:W3:Y:S01]  /*0130*/  @!P2 LDG.E.EL R14, desc[UR4][R8.64] ;  /* 0x00000004080ea981 */ /* 0x0004e2000c2e1900 */
[----:B------:R-:W-:Y:S01]  /*0140*/  CS2R R2, SRZ ;  /* 0x0000000000027805 */ /* 0x000fe2000001ff00 */
[----:B----4-:R-:W-:-:S04]  /*0150*/  IMAD.WIDE R4, R0, 0x4, R4 ;  /* 0x0000000400047825 */ /* 0x010fc800078e0204 */
[C---:B-----5:R-:W-:Y:S01]  /*0160*/  IMAD.WIDE R6, R15.reuse, 0x4, R6 ;  /* 0x000000040f067825 */ /* 0x060fe200078e0206 */
[----:B------:R4:W5:Y:S03]  /*0170*/  @!P2 LDG.E R2, desc[UR4][R4.64] ;  /* 0x000000040402a981 */ /* 0x000966000c1e1900 */
[C---:B0-2---:R-:W-:Y:S01]  /*0180*/  IMAD.WIDE R8, R15.reuse, 0x4, R10 ;  /* 0x000000040f087825 */ /* 0x045fe200078e020a */
[----:B------:R0:W5:Y:S03]  /*0190*/  @!P2 LDG.E.EL R3, desc[UR4][R6.64] ;  /* 0x000000040603a981 */ /* 0x000166000c2e1900 */
[----:B-1----:R-:W-:Y:S01]  /*01a0*/  IMAD.WIDE R10, R15, 0x4, R12 ;  /* 0x000000040f0a7825 */ /* 0x002fe200078e020c */
[----:B------:R-:W-:Y:S01]  /*01b0*/  CS2R R12, SRZ ;  /* 0x00000000000c7805 */ /* 0x000fe2000001ff00 */
[----:B----4-:R-:W1:Y:S05]  /*01c0*/  LDC.64 R4, c[0x0][0x238] ;  /* 0x00008e00ff047b82 */ /* 0x010e6a0000000a00 */
[----:B------:R-:W2:Y:S04]  /*01d0*/  @!P2 LDG.E.EL R12, desc[UR4][R8.64] ;  /* 0x00000004080ca981 */ /* 0x000ea8000c2e1900 */
[----:B------:R-:W2:Y:S01]  /*01e0*/  @!P2 LDG.E.EL R13, desc[UR4][R10.64] ;  /* 0x000000040a0da981 */ /* 0x000ea2000c2e1900 */
[----:B0-----:R-:W-:Y:S01]  /*01f0*/  MOV R6, 0x3e800000 ;  /* 0x3e80000000067802 */ /* 0x001fe20000000f00 */
[----:B---3--:R-:W-:-:S04]  /*0200*/  FADD R14, R14, 0.0010000000474974513054 ;  /* 0x3a83126f0e0e7421 */ /* 0x008fc80000000000 */
[----:B------:R-:W0:Y:S01]  /*0210*/  MUFU.SQRT R15, R14 ;  /* 0x0000000e000f7308 */ /* 0x000e220000002000 */
[----:B-----5:R-:W-:Y:S01]  /*0220*/  FADD R2, -R3, R2 ;  /* 0x0000000203027221 */ /* 0x020fe20000000100 */
[C---:B0-----:R-:W-:Y:S02]  /*0230*/  FSETP.GT.AND P0, PT, R15.reuse, 8.50705917302346158658e+37, PT ;  /* 0x7e8000000f00780b */ /* 0x041fe40003f04000 */
[----:B------:R-:W-:Y:S02]  /*0240*/  FSETP.GEU.AND P1, PT, R15, 1.175494350822287508e-38, PT ;  /* 0x008000000f00780b */ /* 0x000fe40003f2e000 */
[----:B------:R-:W-:-:S09]  /*0250*/  FSEL R6, R6, 1, P0 ;  /* 0x3f80000006067808 */ /* 0x000fd20000000000 */
[----:B------:R-:W-:Y:S02]  /*0260*/  @P0 FMUL R15, R15, 0.25 ;  /* 0x3e8000000f0f0820 */ /* 0x000fe40000400000 */
[----:B------:R-:W-:Y:S02]  /*0270*/  @!P1 FMUL R6, R6, 16777216 ;  /* 0x4b80000006069820 */ /* 0x000fe40000400000 */
[----:B------:R-:W-:-:S06]  /*0280*/  @!P1 FMUL R15, R15, 16777216 ;  /* 0x4b8000000f0f9820 */ /* 0x000fcc0000400000 */
[----:B------:R-:W0:Y:S02]  /*0290*/  MUFU.RCP R15, R15 ;  /* 0x0000000f000f7308 */ /* 0x000e240000001000 */
[----:B0-----:R-:W-:-:S04]  /*02a0*/  FMUL R3, R15, R6 ;  /* 0x000000060f037220 */ /* 0x001fc80000400000 */
[----:B------:R-:W-:Y:S01]  /*02b0*/  FMUL R6, R2, R3 ;  /* 0x0000000302067220 */ /* 0x000fe20000400000 */
[----:B-1----:R-:W-:-:S04]  /*02c0*/  IMAD.WIDE R2, R0, 0x4, R4 ;  /* 0x0000000400027825 */ /* 0x002fc800078e0204 */
[----:B--2---:R-:W-:Y:S01]  /*02d0*/  FFMA R13, R6, R12, R13 ;  /* 0x0000000c060d7223 */ /* 0x004fe2000000000d */
[----:B------:R-:W-:Y:S06]  /*02e0*/  @P2 EXIT ;  /* 0x000000000000294d */ /* 0x000fec0003800000 */
[----:B------:R-:W-:Y:S01]  /*02f0*/  STG.E desc[UR4][R2.64], R13 ;  /* 0x0000000d02007986 */ /* 0x000fe2000c101904 */
[----:B------:R-:W-:Y:S05]  /*0300*/  EXIT ;  /* 0x000000000000794d */ /* 0x000fea0003800000 */
.L_x_0:
[----:B------:R-:W-:-:S00]  /*0310*/  BRA `(.L_x_0) ;  /* 0xfffffffc00fc7947 */ /* 0x000fc0000383ffff */
[----:B------:R-:W-:-:S00]  /*0320*/  NOP ;  /* 0x0000000000007918 */ /* 0x000fc00000000000 */
        /* <DEDUP_REMOVED lines=13> */
.L_x_1:


//--------------------- .nv.global.init           --------------------------
	.section	.nv.global.init,"aw",@progbits
.nv.global.init:
	.type		_$_str,@object
	.size		_$_str,(_$_str_$_2 - _$_str)
_$_str:
        /*0000*/ 	.byte	0x5f, 0x5f, 0x43, 0x55, 0x44, 0x41, 0x5f, 0x46, 0x54, 0x5a, 0x00
	.type		_$_str_$_2,@object
	.size		_$_str_$_2,(.L_1 - _$_str_$_2)
_$_str_$_2:
        /*000b*/ 	.byte	0x5f, 0x5f, 0x43, 0x55, 0x44, 0x41, 0x5f, 0x50, 0x52, 0x45, 0x43, 0x5f, 0x53, 0x51, 0x52, 0x54
        /*001b*/ 	.byte	0x00
.L_1:


//--------------------- .nv.constant0.triton_poi_fused__native_batch_norm_legit_no_training_28 --------------------------
	.section	.nv.constant0.triton_poi_fused__native_batch_norm_legit_no_training_28,"a",@progbits
	.sectionflags	@""
	.align	4
.nv.constant0.triton_poi_fused__native_batch_norm_legit_no_training_28:
	.zero		580
